//
// Generated by NVIDIA NVVM Compiler
//
// Compiler Build ID: CL-36424714
// Cuda compilation tools, release 13.0, V13.0.88
// Based on NVVM 20.0.0
//

.version 9.0
.target sm_100
.address_size 64

	// .globl	_Z10GPU_kerneli
.extern .func  (.param .b32 func_retval0) vprintf
(
	.param .b64 vprintf_param_0,
	.param .b64 vprintf_param_1
)
;
.global .align 1 .b8 $str[4] = {37, 105, 10};

.visible .entry _Z10GPU_kerneli(
	.param .u32 _Z10GPU_kerneli_param_0
)
{
	.local .align 8 .b8 	__local_depot0[8];
	.reg .b64 	%SP;
	.reg .b64 	%SPL;
	.reg .pred 	%p<10>;
	.reg .b32 	%r<109>;
	.reg .b64 	%rd<15>;

	mov.u64 	%SPL, __local_depot0;
	cvta.local.u64 	%SP, %SPL;
	ld.param.u32 	%r17, [_Z10GPU_kerneli_param_0];
	add.u64 	%rd2, %SP, 0;
	add.u64 	%rd1, %SPL, 0;
	setp.lt.s32 	%p1, %r17, 1;
	@%p1 bra 	$L__BB0_13;
	and.b32  	%r1, %r17, 15;
	setp.lt.u32 	%p2, %r17, 16;
	mov.b32 	%r105, 0;
	@%p2 bra 	$L__BB0_4;
	and.b32  	%r105, %r17, 2147483632;
	mov.b32 	%r103, 0;
	mov.u64 	%rd3, $str;
$L__BB0_3:
	.pragma "nounroll";
	st.local.u32 	[%rd1], %r103;
	cvta.global.u64 	%rd4, %rd3;
	{ // callseq 0, 0
	.param .b64 param0;
	st.param.b64 	[param0], %rd4;
	.param .b64 param1;
	st.param.b64 	[param1], %rd2;
	.param .b32 retval0;
	call.uni (retval0), 
	vprintf, 
	(
	param0, 
	param1
	);
	ld.param.b32 	%r20, [retval0];
	} // callseq 0
	add.s32 	%r22, %r103, 1;
	st.local.u32 	[%rd1], %r22;
	{ // callseq 1, 0
	.param .b64 param0;
	st.param.b64 	[param0], %rd4;
	.param .b64 param1;
	st.param.b64 	[param1], %rd2;
	.param .b32 retval0;
	call.uni (retval0), 
	vprintf, 
	(
	param0, 
	param1
	);
	ld.param.b32 	%r23, [retval0];
	} // callseq 1
	add.s32 	%r25, %r103, 2;
	st.local.u32 	[%rd1], %r25;
	{ // callseq 2, 0
	.param .b64 param0;
	st.param.b64 	[param0], %rd4;
	.param .b64 param1;
	st.param.b64 	[param1], %rd2;
	.param .b32 retval0;
	call.uni (retval0), 
	vprintf, 
	(
	param0, 
	param1
	);
	ld.param.b32 	%r26, [retval0];
	} // callseq 2
	add.s32 	%r28, %r103, 3;
	st.local.u32 	[%rd1], %r28;
	{ // callseq 3, 0
	.param .b64 param0;
	st.param.b64 	[param0], %rd4;
	.param .b64 param1;
	st.param.b64 	[param1], %rd2;
	.param .b32 retval0;
	call.uni (retval0), 
	vprintf, 
	(
	param0, 
	param1
	);
	ld.param.b32 	%r29, [retval0];
	} // callseq 3
	add.s32 	%r31, %r103, 4;
	st.local.u32 	[%rd1], %r31;
	{ // callseq 4, 0
	.param .b64 param0;
	st.param.b64 	[param0], %rd4;
	.param .b64 param1;
	st.param.b64 	[param1], %rd2;
	.param .b32 retval0;
	call.uni (retval0), 
	vprintf, 
	(
	param0, 
	param1
	);
	ld.param.b32 	%r32, [retval0];
	} // callseq 4
	add.s32 	%r34, %r103, 5;
	st.local.u32 	[%rd1], %r34;
	{ // callseq 5, 0
	.param .b64 param0;
	st.param.b64 	[param0], %rd4;
	.param .b64 param1;
	st.param.b64 	[param1], %rd2;
	.param .b32 retval0;
	call.uni (retval0), 
	vprintf, 
	(
	param0, 
	param1
	);
	ld.param.b32 	%r35, [retval0];
	} // callseq 5
	add.s32 	%r37, %r103, 6;
	st.local.u32 	[%rd1], %r37;
	{ // callseq 6, 0
	.param .b64 param0;
	st.param.b64 	[param0], %rd4;
	.param .b64 param1;
	st.param.b64 	[param1], %rd2;
	.param .b32 retval0;
	call.uni (retval0), 
	vprintf, 
	(
	param0, 
	param1
	);
	ld.param.b32 	%r38, [retval0];
	} // callseq 6
	add.s32 	%r40, %r103, 7;
	st.local.u32 	[%rd1], %r40;
	{ // callseq 7, 0
	.param .b64 param0;
	st.param.b64 	[param0], %rd4;
	.param .b64 param1;
	st.param.b64 	[param1], %rd2;
	.param .b32 retval0;
	call.uni (retval0), 
	vprintf, 
	(
	param0, 
	param1
	);
	ld.param.b32 	%r41, [retval0];
	} // callseq 7
	add.s32 	%r43, %r103, 8;
	st.local.u32 	[%rd1], %r43;
	{ // callseq 8, 0
	.param .b64 param0;
	st.param.b64 	[param0], %rd4;
	.param .b64 param1;
	st.param.b64 	[param1], %rd2;
	.param .b32 retval0;
	call.uni (retval0), 
	vprintf, 
	(
	param0, 
	param1
	);
	ld.param.b32 	%r44, [retval0];
	} // callseq 8
	add.s32 	%r46, %r103, 9;
	st.local.u32 	[%rd1], %r46;
	{ // callseq 9, 0
	.param .b64 param0;
	st.param.b64 	[param0], %rd4;
	.param .b64 param1;
	st.param.b64 	[param1], %rd2;
	.param .b32 retval0;
	call.uni (retval0), 
	vprintf, 
	(
	param0, 
	param1
	);
	ld.param.b32 	%r47, [retval0];
	} // callseq 9
	add.s32 	%r49, %r103, 10;
	st.local.u32 	[%rd1], %r49;
	{ // callseq 10, 0
	.param .b64 param0;
	st.param.b64 	[param0], %rd4;
	.param .b64 param1;
	st.param.b64 	[param1], %rd2;
	.param .b32 retval0;
	call.uni (retval0), 
	vprintf, 
	(
	param0, 
	param1
	);
	ld.param.b32 	%r50, [retval0];
	} // callseq 10
	add.s32 	%r52, %r103, 11;
	st.local.u32 	[%rd1], %r52;
	{ // callseq 11, 0
	.param .b64 param0;
	st.param.b64 	[param0], %rd4;
	.param .b64 param1;
	st.param.b64 	[param1], %rd2;
	.param .b32 retval0;
	call.uni (retval0), 
	vprintf, 
	(
	param0, 
	param1
	);
	ld.param.b32 	%r53, [retval0];
	} // callseq 11
	add.s32 	%r55, %r103, 12;
	st.local.u32 	[%rd1], %r55;
	{ // callseq 12, 0
	.param .b64 param0;
	st.param.b64 	[param0], %rd4;
	.param .b64 param1;
	st.param.b64 	[param1], %rd2;
	.param .b32 retval0;
	call.uni (retval0), 
	vprintf, 
	(
	param0, 
	param1
	);
	ld.param.b32 	%r56, [retval0];
	} // callseq 12
	add.s32 	%r58, %r103, 13;
	st.local.u32 	[%rd1], %r58;
	{ // callseq 13, 0
	.param .b64 param0;
	st.param.b64 	[param0], %rd4;
	.param .b64 param1;
	st.param.b64 	[param1], %rd2;
	.param .b32 retval0;
	call.uni (retval0), 
	vprintf, 
	(
	param0, 
	param1
	);
	ld.param.b32 	%r59, [retval0];
	} // callseq 13
	add.s32 	%r61, %r103, 14;
	st.local.u32 	[%rd1], %r61;
	{ // callseq 14, 0
	.param .b64 param0;
	st.param.b64 	[param0], %rd4;
	.param .b64 param1;
	st.param.b64 	[param1], %rd2;
	.param .b32 retval0;
	call.uni (retval0), 
	vprintf, 
	(
	param0, 
	param1
	);
	ld.param.b32 	%r62, [retval0];
	} // callseq 14
	add.s32 	%r64, %r103, 15;
	st.local.u32 	[%rd1], %r64;
	{ // callseq 15, 0
	.param .b64 param0;
	st.param.b64 	[param0], %rd4;
	.param .b64 param1;
	st.param.b64 	[param1], %rd2;
	.param .b32 retval0;
	call.uni (retval0), 
	vprintf, 
	(
	param0, 
	param1
	);
	ld.param.b32 	%r65, [retval0];
	} // callseq 15
	add.s32 	%r103, %r103, 16;
	setp.ne.s32 	%p3, %r103, %r105;
	@%p3 bra 	$L__BB0_3;
$L__BB0_4:
	setp.eq.s32 	%p4, %r1, 0;
	@%p4 bra 	$L__BB0_13;
	and.b32  	%r6, %r17, 7;
	setp.lt.u32 	%p5, %r1, 8;
	@%p5 bra 	$L__BB0_7;
	st.local.u32 	[%rd1], %r105;
	mov.u64 	%rd6, $str;
	cvta.global.u64 	%rd7, %rd6;
	{ // callseq 16, 0
	.param .b64 param0;
	st.param.b64 	[param0], %rd7;
	.param .b64 param1;
	st.param.b64 	[param1], %rd2;
	.param .b32 retval0;
	call.uni (retval0), 
	vprintf, 
	(
	param0, 
	param1
	);
	ld.param.b32 	%r67, [retval0];
	} // callseq 16
	add.s32 	%r69, %r105, 1;
	st.local.u32 	[%rd1], %r69;
	{ // callseq 17, 0
	.param .b64 param0;
	st.param.b64 	[param0], %rd7;
	.param .b64 param1;
	st.param.b64 	[param1], %rd2;
	.param .b32 retval0;
	call.uni (retval0), 
	vprintf, 
	(
	param0, 
	param1
	);
	ld.param.b32 	%r70, [retval0];
	} // callseq 17
	add.s32 	%r72, %r105, 2;
	st.local.u32 	[%rd1], %r72;
	{ // callseq 18, 0
	.param .b64 param0;
	st.param.b64 	[param0], %rd7;
	.param .b64 param1;
	st.param.b64 	[param1], %rd2;
	.param .b32 retval0;
	call.uni (retval0), 
	vprintf, 
	(
	param0, 
	param1
	);
	ld.param.b32 	%r73, [retval0];
	} // callseq 18
	add.s32 	%r75, %r105, 3;
	st.local.u32 	[%rd1], %r75;
	{ // callseq 19, 0
	.param .b64 param0;
	st.param.b64 	[param0], %rd7;
	.param .b64 param1;
	st.param.b64 	[param1], %rd2;
	.param .b32 retval0;
	call.uni (retval0), 
	vprintf, 
	(
	param0, 
	param1
	);
	ld.param.b32 	%r76, [retval0];
	} // callseq 19
	add.s32 	%r78, %r105, 4;
	st.local.u32 	[%rd1], %r78;
	{ // callseq 20, 0
	.param .b64 param0;
	st.param.b64 	[param0], %rd7;
	.param .b64 param1;
	st.param.b64 	[param1], %rd2;
	.param .b32 retval0;
	call.uni (retval0), 
	vprintf, 
	(
	param0, 
	param1
	);
	ld.param.b32 	%r79, [retval0];
	} // callseq 20
	add.s32 	%r81, %r105, 5;
	st.local.u32 	[%rd1], %r81;
	{ // callseq 21, 0
	.param .b64 param0;
	st.param.b64 	[param0], %rd7;
	.param .b64 param1;
	st.param.b64 	[param1], %rd2;
	.param .b32 retval0;
	call.uni (retval0), 
	vprintf, 
	(
	param0, 
	param1
	);
	ld.param.b32 	%r82, [retval0];
	} // callseq 21
	add.s32 	%r84, %r105, 6;
	st.local.u32 	[%rd1], %r84;
	{ // callseq 22, 0
	.param .b64 param0;
	st.param.b64 	[param0], %rd7;
	.param .b64 param1;
	st.param.b64 	[param1], %rd2;
	.param .b32 retval0;
	call.uni (retval0), 
	vprintf, 
	(
	param0, 
	param1
	);
	ld.param.b32 	%r85, [retval0];
	} // callseq 22
	add.s32 	%r87, %r105, 7;
	st.local.u32 	[%rd1], %r87;
	{ // callseq 23, 0
	.param .b64 param0;
	st.param.b64 	[param0], %rd7;
	.param .b64 param1;
	st.param.b64 	[param1], %rd2;
	.param .b32 retval0;
	call.uni (retval0), 
	vprintf, 
	(
	param0, 
	param1
	);
	ld.param.b32 	%r88, [retval0];
	} // callseq 23
	add.s32 	%r105, %r105, 8;
$L__BB0_7:
	setp.eq.s32 	%p6, %r6, 0;
	@%p6 bra 	$L__BB0_13;
	and.b32  	%r9, %r17, 3;
	setp.lt.u32 	%p7, %r6, 4;
	@%p7 bra 	$L__BB0_10;
	st.local.u32 	[%rd1], %r105;
	mov.u64 	%rd9, $str;
	cvta.global.u64 	%rd10, %rd9;
	{ // callseq 24, 0
	.param .b64 param0;
	st.param.b64 	[param0], %rd10;
	.param .b64 param1;
	st.param.b64 	[param1], %rd2;
	.param .b32 retval0;
	call.uni (retval0), 
	vprintf, 
	(
	param0, 
	param1
	);
	ld.param.b32 	%r90, [retval0];
	} // callseq 24
	add.s32 	%r92, %r105, 1;
	st.local.u32 	[%rd1], %r92;
	{ // callseq 25, 0
	.param .b64 param0;
	st.param.b64 	[param0], %rd10;
	.param .b64 param1;
	st.param.b64 	[param1], %rd2;
	.param .b32 retval0;
	call.uni (retval0), 
	vprintf, 
	(
	param0, 
	param1
	);
	ld.param.b32 	%r93, [retval0];
	} // callseq 25
	add.s32 	%r95, %r105, 2;
	st.local.u32 	[%rd1], %r95;
	{ // callseq 26, 0
	.param .b64 param0;
	st.param.b64 	[param0], %rd10;
	.param .b64 param1;
	st.param.b64 	[param1], %rd2;
	.param .b32 retval0;
	call.uni (retval0), 
	vprintf, 
	(
	param0, 
	param1
	);
	ld.param.b32 	%r96, [retval0];
	} // callseq 26
	add.s32 	%r98, %r105, 3;
	st.local.u32 	[%rd1], %r98;
	{ // callseq 27, 0
	.param .b64 param0;
	st.param.b64 	[param0], %rd10;
	.param .b64 param1;
	st.param.b64 	[param1], %rd2;
	.param .b32 retval0;
	call.uni (retval0), 
	vprintf, 
	(
	param0, 
	param1
	);
	ld.param.b32 	%r99, [retval0];
	} // callseq 27
	add.s32 	%r105, %r105, 4;
$L__BB0_10:
	setp.eq.s32 	%p8, %r9, 0;
	@%p8 bra 	$L__BB0_13;
	neg.s32 	%r107, %r9;
	mov.u64 	%rd12, $str;
$L__BB0_12:
	.pragma "nounroll";
	st.local.u32 	[%rd1], %r105;
	cvta.global.u64 	%rd13, %rd12;
	{ // callseq 28, 0
	.param .b64 param0;
	st.param.b64 	[param0], %rd13;
	.param .b64 param1;
	st.param.b64 	[param1], %rd2;
	.param .b32 retval0;
	call.uni (retval0), 
	vprintf, 
	(
	param0, 
	param1
	);
	ld.param.b32 	%r101, [retval0];
	} // callseq 28
	add.s32 	%r105, %r105, 1;
	add.s32 	%r107, %r107, 1;
	setp.ne.s32 	%p9, %r107, 0;
	@%p9 bra 	$L__BB0_12;
$L__BB0_13:
	ret;

}


// ===== COMPILED SASS (sm_100) =====

	.target	sm_100

	.elftype	@"ET_EXEC"


//--------------------- .note.nv.tkinfo           --------------------------
	.section	.note.nv.tkinfo,"",@"SHT_NOTE"
	.sectionflags	@"SHF_NOTE_NV_TKINFO"
	.tkinfo
        /*0018*/ 	.word	0x00000002
        /*0030*/ 	.string	""
        /*0030*/ 	.string	"ptxas"
        /*0030*/ 	.string	"Cuda compilation tools, release 13.0, V13.0.88"
        /*0030*/ 	.string	"Build cuda_13.0.r13.0/compiler.36424714_0"
        /*0030*/ 	.string	"-arch sm_100 -m 64 "



//--------------------- .note.nv.cuinfo           --------------------------
	.section	.note.nv.cuinfo,"",@"SHT_NOTE"
	.sectionflags	@"SHF_NOTE_NV_CUINFO"
        /*0018*/ 	.short	0x0002
        /*001a*/ 	.short	0x0064
        /*001c*/ 	.short	0x0082
	.zero		2


//--------------------- .nv.info                  --------------------------
	.section	.nv.info,"",@"SHT_CUDA_INFO"
	.align	4


	//----- nvinfo : EIATTR_REGCOUNT
	.align		4
        /*0000*/ 	.byte	0x04, 0x2f
        /*0002*/ 	.short	(.L_2 - .L_1)
	.align		4
.L_1:
        /*0004*/ 	.word	index@(_Z10GPU_kerneli)
        /*0008*/ 	.word	0x00000019


	//----- nvinfo : EIATTR_FRAME_SIZE
	.align		4
.L_2:
        /*000c*/ 	.byte	0x04, 0x11
        /*000e*/ 	.short	(.L_4 - .L_3)
	.align		4
.L_3:
        /*0010*/ 	.word	index@(_Z10GPU_kerneli)
        /*0014*/ 	.word	0x00000008


	//----- nvinfo : EIATTR_MIN_STACK_SIZE
	.align		4
.L_4:
        /*0018*/ 	.byte	0x04, 0x12
        /*001a*/ 	.short	(.L_6 - .L_5)
	.align		4
.L_5:
        /*001c*/ 	.word	index@(_Z10GPU_kerneli)
        /*0020*/ 	.word	0x00000008
.L_6:


//--------------------- .nv.compat                --------------------------
	.section	.nv.compat,"",@"SHT_CUDA_COMPAT_INFO"
	.align	4
        /*0000*/ 	.byte	0x02, 0x09, 0x00, 0x00, 0x02, 0x02, 0x01, 0x00, 0x02, 0x05, 0x05, 0x00, 0x03, 0x07, 0x01, 0x01
        /*0010*/ 	.byte	0x02, 0x03, 0x00, 0x00, 0x02, 0x06, 0x01, 0x00, 0x04, 0x0b, 0x08, 0x00, 0x09, 0x00, 0x00, 0x00
        /*0020*/ 	.byte	0x00, 0x00, 0x00, 0x00


//--------------------- .nv.info._Z10GPU_kerneli  --------------------------
	.section	.nv.info._Z10GPU_kerneli,"",@"SHT_CUDA_INFO"
	.sectionflags	@""
	.align	4


	//----- nvinfo : EIATTR_CUDA_API_VERSION
	.align		4
        /*0000*/ 	.byte	0x04, 0x37
        /*0002*/ 	.short	(.L_8 - .L_7)
.L_7:
        /*0004*/ 	.word	0x00000082


	//----- nvinfo : EIATTR_KPARAM_INFO
	.align		4
.L_8:
        /*0008*/ 	.byte	0x04, 0x17
        /*000a*/ 	.short	(.L_10 - .L_9)
.L_9:
        /*000c*/ 	.word	0x00000000
        /*0010*/ 	.short	0x0000
        /*0012*/ 	.short	0x0000
        /*0014*/ 	.byte	0x00, 0xf0, 0x11, 0x00


	//----- nvinfo : EIATTR_SPARSE_MMA_MASK
	.align		4
.L_10:
        /*0018*/ 	.byte	0x03, 0x50
        /*001a*/ 	.short	0x0000


	//----- nvinfo : EIATTR_MAXREG_COUNT
	.align		4
        /*001c*/ 	.byte	0x03, 0x1b
        /*001e*/ 	.short	0x00ff


	//----- nvinfo : EIATTR_EXTERNS
	.align		4
        /*0020*/ 	.byte	0x04, 0x0f
        /*0022*/ 	.short	(.L_12 - .L_11)


	//   ....[0]....
	.align		4
.L_11:
        /*0024*/ 	.word	index@(vprintf)


	//----- nvinfo : EIATTR_MERCURY_ISA_VERSION
	.align		4
.L_12:
        /*0028*/ 	.byte	0x03, 0x5f
        /*002a*/ 	.short	0x0101


	//----- nvinfo : EIATTR_VRC_CTA_INIT_COUNT
	.align		4
        /*002c*/ 	.byte	0x02, 0x4a
	.zero		1
	.zero		1


	//----- nvinfo : EIATTR_SYSCALL_OFFSETS
	.align		4
        /*0030*/ 	.byte	0x04, 0x46
        /*0032*/ 	.short	(.L_14 - .L_13)


	//   ....[0]....
.L_13:
        /*0034*/ 	.word	0x00000190


	//   ....[1]....
        /*0038*/ 	.word	0x00000230


	//   ....[2]....
        /*003c*/ 	.word	0x000002d0


	//   ....[3]....
        /*0040*/ 	.word	0x00000370


	//   ....[4]....
        /*0044*/ 	.word	0x00000410


	//   ....[5]....
        /*0048*/ 	.word	0x000004b0


	//   ....[6]....
        /*004c*/ 	.word	0x00000550


	//   ....[7]....
        /*0050*/ 	.word	0x000005f0


	//   ....[8]....
        /*0054*/ 	.word	0x00000690


	//   ....[9]....
        /*0058*/ 	.word	0x00000730


	//   ....[10]....
        /*005c*/ 	.word	0x000007d0


	//   ....[11]....
        /*0060*/ 	.word	0x00000870


	//   ....[12]....
        /*0064*/ 	.word	0x00000910


	//   ....[13]....
        /*0068*/ 	.word	0x000009b0


	//   ....[14]....
        /*006c*/ 	.word	0x00000a50


	//   ....[15]....
        /*0070*/ 	.word	0x00000af0


	//   ....[16]....
        /*0074*/ 	.word	0x00000c30


	//   ....[17]....
        /*0078*/ 	.word	0x00000cd0


	//   ....[18]....
        /*007c*/ 	.word	0x00000d70


	//   ....[19]....
        /*0080*/ 	.word	0x00000e10


	//   ....[20]....
        /*0084*/ 	.word	0x00000eb0


	//   ....[21]....
        /*0088*/ 	.word	0x00000f50


	//   ....[22]....
        /*008c*/ 	.word	0x00000ff0


	//   ....[23]....
        /*0090*/ 	.word	0x00001090


	//   ....[24]....
        /*0094*/ 	.word	0x000011a0


	//   ....[25]....
        /*0098*/ 	.word	0x00001240


	//   ....[26]....
        /*009c*/ 	.word	0x000012e0


	//   ....[27]....
        /*00a0*/ 	.word	0x00001380


	//   ....[28]....
        /*00a4*/ 	.word	0x00001490


	//----- nvinfo : EIATTR_EXIT_INSTR_OFFSETS
	.align		4
.L_14:
        /*00a8*/ 	.byte	0x04, 0x1c
        /*00aa*/ 	.short	(.L_16 - .L_15)


	//   ....[0]....
.L_15:
        /*00ac*/ 	.word	0x00000070


	//   ....[1]....
        /*00b0*/ 	.word	0x00000b50


	//   ....[2]....
        /*00b4*/ 	.word	0x000010c0


	//   ....[3]....
        /*00b8*/ 	.word	0x000013b0


	//   ....[4]....
        /*00bc*/ 	.word	0x000014d0


	//----- nvinfo : EIATTR_CRS_STACK_SIZE
	.align		4
.L_16:
        /*00c0*/ 	.byte	0x04, 0x1e
        /*00c2*/ 	.short	(.L_18 - .L_17)
.L_17:
        /*00c4*/ 	.word	0x00000000


	//----- nvinfo : EIATTR_CBANK_PARAM_SIZE
	.align		4
.L_18:
        /*00c8*/ 	.byte	0x03, 0x19
        /*00ca*/ 	.short	0x0004


	//----- nvinfo : EIATTR_PARAM_CBANK
	.align		4
        /*00cc*/ 	.byte	0x04, 0x0a
        /*00ce*/ 	.short	(.L_20 - .L_19)
	.align		4
.L_19:
        /*00d0*/ 	.word	index@(.nv.constant0._Z10GPU_kerneli)
        /*00d4*/ 	.short	0x0380
        /*00d6*/ 	.short	0x0004


	//----- nvinfo : EIATTR_SW_WAR
	.align		4
.L_20:
        /*00d8*/ 	.byte	0x04, 0x36
        /*00da*/ 	.short	(.L_22 - .L_21)
.L_21:
        /*00dc*/ 	.word	0x00000008
.L_22:


//--------------------- .nv.callgraph             --------------------------
	.section	.nv.callgraph,"",@"SHT_CUDA_CALLGRAPH"
	.align	4
	.sectionentsize	8
	.align		4
        /*0000*/ 	.word	0x00000000
	.align		4
        /*0004*/ 	.word	0xffffffff
	.align		4
        /*0008*/ 	.word	index@(_Z10GPU_kerneli)
	.align		4
        /*000c*/ 	.word	index@(vprintf)
	.align		4
        /*0010*/ 	.word	0x00000000
	.align		4
        /*0014*/ 	.word	0xfffffffe
	.align		4
        /*0018*/ 	.word	0x00000000
	.align		4
        /*001c*/ 	.word	0xfffffffd
	.align		4
        /*0020*/ 	.word	0x00000000
	.align		4
        /*0024*/ 	.word	0xfffffffc


//--------------------- .nv.constant4             --------------------------
	.section	.nv.constant4,"a",@progbits
	.align	8
	.align		8
.nv.constant4:
        /*0000*/ 	.dword	vprintf
	.align		8
        /*0008*/ 	.dword	$str


//--------------------- .text._Z10GPU_kerneli     --------------------------
	.section	.text._Z10GPU_kerneli,"ax",@progbits
	.align	128
        .global         _Z10GPU_kerneli
        .type           _Z10GPU_kerneli,@function
        .size           _Z10GPU_kerneli,(.L_x_35 - _Z10GPU_kerneli)
        .other          _Z10GPU_kerneli,@"STO_CUDA_ENTRY STV_DEFAULT"
_Z10GPU_kerneli:
.text._Z10GPU_kerneli:
[----:B------:R-:W0:Y:S08]  /*0000*/  LDC R1, c[0x0][0x37c] ;  /* 0x0000df00ff017b82 */ /* 0x000e300000000800 */
[----:B------:R-:W1:Y:S01]  /*0010*/  LDC R0, c[0x0][0x380] ;  /* 0x0000e000ff007b82 */ /* 0x000e620000000800 */
[----:B------:R-:W2:Y:S01]  /*0020*/  LDCU UR4, c[0x0][0x2f8] ;  /* 0x00005f00ff0477ac */ /* 0x000ea20008000800 */
[----:B0-----:R-:W-:Y:S01]  /*0030*/  VIADD R1, R1, 0xfffffff8 ;  /* 0xfffffff801017836 */ /* 0x001fe20000000000 */
[----:B------:R-:W0:Y:S04]  /*0040*/  LDCU UR5, c[0x0][0x2fc] ;  /* 0x00005f80ff0577ac */ /* 0x000e280008000800 */
[----:B--2---:R-:W-:-:S02]  /*0050*/  IADD3 R19, P0, PT, R1, UR4, RZ ;  /* 0x0000000401137c10 */ /* 0x004fc4000ff1e0ff */
[----:B-1----:R-:W-:-:S13]  /*0060*/  ISETP.GE.AND P1, PT, R0, 0x1, PT ;  /* 0x000000010000780c */ /* 0x002fda0003f26270 */
[----:B0-----:R-:W-:Y:S05]  /*0070*/  @!P1 EXIT ;  /* 0x000000000000994d */ /* 0x001fea0003800000 */
[C---:B------:R-:W-:Y:S01]  /*0080*/  ISETP.GE.U32.AND P1, PT, R0.reuse, 0x10, PT ;  /* 0x000000100000780c */ /* 0x040fe20003f26070 */
[----:B------:R-:W-:Y:S02]  /*0090*/  IMAD.X R17, RZ, RZ, UR5, P0 ;  /* 0x00000005ff117e24 */ /* 0x000fe400080e06ff */
[----:B------:R-:W-:Y:S01]  /*00a0*/  HFMA2 R18, -RZ, RZ, 0, 0 ;  /* 0x00000000ff127431 */ /* 0x000fe200000001ff */
[----:B------:R-:W-:-:S09]  /*00b0*/  LOP3.LUT R22, R0, 0xf, RZ, 0xc0, !PT ;  /* 0x0000000f00167812 */ /* 0x000fd200078ec0ff */
[----:B------:R-:W-:Y:S05]  /*00c0*/  @!P1 BRA `(.L_x_0) ;  /* 0x00000008009c9947 */ /* 0x000fea0003800000 */
[----:B------:R-:W-:Y:S01]  /*00d0*/  BSSY.RECONVERGENT B6, `(.L_x_0) ;  /* 0x00000a6000067945 */ /* 0x000fe20003800200 */
[----:B------:R-:W-:Y:S01]  /*00e0*/  LOP3.LUT R18, R0, 0x7ffffff0, RZ, 0xc0, !PT ;  /* 0x7ffffff000127812 */ /* 0x000fe200078ec0ff */
[----:B------:R-:W-:-:S07]  /*00f0*/  IMAD.MOV.U32 R16, RZ, RZ, RZ ;  /* 0x000000ffff107224 */ /* 0x000fce00078e00ff */
.L_x_17:
[----:B------:R-:W-:Y:S01]  /*0100*/  MOV R2, 0x0 ;  /* 0x0000000000027802 */ /* 0x000fe20000000f00 */
[----:B------:R0:W-:Y:S01]  /*0110*/  STL [R1], R16 ;  /* 0x0000001001007387 */ /* 0x0001e20000100800 */
[----:B------:R-:W1:Y:S01]  /*0120*/  LDCU.64 UR4, c[0x4][0x8] ;  /* 0x01000100ff0477ac */ /* 0x000e620008000a00 */
[----:B------:R-:W-:Y:S01]  /*0130*/  IMAD.MOV.U32 R6, RZ, RZ, R19 ;  /* 0x000000ffff067224 */ /* 0x000fe200078e0013 */
[----:B------:R0:W2:Y:S01]  /*0140*/  LDC.64 R8, c[0x4][R2] ;  /* 0x0100000002087b82 */ /* 0x0000a20000000a00 */
[----:B------:R-:W-:Y:S02]  /*0150*/  IMAD.MOV.U32 R7, RZ, RZ, R17 ;  /* 0x000000ffff077224 */ /* 0x000fe400078e0011 */
[----:B-1----:R-:W-:Y:S01]  /*0160*/  IMAD.U32 R4, RZ, RZ, UR4 ;  /* 0x00000004ff047e24 */ /* 0x002fe2000f8e00ff */
[----:B0-----:R-:W-:-:S07]  /*0170*/  MOV R5, UR5 ;  /* 0x0000000500057c02 */ /* 0x001fce0008000f00 */
[----:B------:R-:W-:-:S07]  /*0180*/  LEPC R20, `(.L_x_1) ;  /* 0x000000001014794e */ /* 0x000fce0000000000 */
[----:B--2---:R-:W-:Y:S05]  /*0190*/  CALL.ABS.NOINC R8 ;  /* 0x0000000008007343 */ /* 0x004fea0003c00000 */
.L_x_1:
[----:B------:R-:W-:Y:S01]  /*01a0*/  IADD3 R0, PT, PT, R16, 0x1, RZ ;  /* 0x0000000110007810 */ /* 0x000fe20007ffe0ff */
[----:B------:R0:W1:Y:S01]  /*01b0*/  LDC.64 R8, c[0x4][R2] ;  /* 0x0100000002087b82 */ /* 0x0000620000000a00 */
[----:B------:R-:W2:Y:S01]  /*01c0*/  LDCU.64 UR4, c[0x4][0x8] ;  /* 0x01000100ff0477ac */ /* 0x000ea20008000a00 */
[----:B------:R-:W-:Y:S01]  /*01d0*/  MOV R6, R19 ;  /* 0x0000001300067202 */ /* 0x000fe20000000f00 */
[----:B------:R-:W-:Y:S01]  /*01e0*/  IMAD.MOV.U32 R7, RZ, RZ, R17 ;  /* 0x000000ffff077224 */ /* 0x000fe200078e0011 */
[----:B------:R0:W-:Y:S01]  /*01f0*/  STL [R1], R0 ;  /* 0x0000000001007387 */ /* 0x0001e20000100800 */
[----:B--2---:R-:W-:Y:S02]  /*0200*/  IMAD.U32 R4, RZ, RZ, UR4 ;  /* 0x00000004ff047e24 */ /* 0x004fe4000f8e00ff */
[----:B0-----:R-:W-:-:S07]  /*0210*/  IMAD.U32 R5, RZ, RZ, UR5 ;  /* 0x00000005ff057e24 */ /* 0x001fce000f8e00ff */
[----:B------:R-:W-:-:S07]  /*0220*/  LEPC R20, `(.L_x_2) ;  /* 0x000000001014794e */ /* 0x000fce0000000000 */
[----:B-1----:R-:W-:Y:S05]  /*0230*/  CALL.ABS.NOINC R8 ;  /* 0x0000000008007343 */ /* 0x002fea0003c00000 */
.L_x_2:
[----:B------:R-:W-:Y:S01]  /*0240*/  VIADD R0, R16, 0x2 ;  /* 0x0000000210007836 */ /* 0x000fe20000000000 */
[----:B------:R0:W1:Y:S01]  /*0250*/  LDC.64 R8, c[0x4][R2] ;  /* 0x0100000002087b82 */ /* 0x0000620000000a00 */
[----:B------:R-:W2:Y:S01]  /*0260*/  LDCU.64 UR4, c[0x4][0x8] ;  /* 0x01000100ff0477ac */ /* 0x000ea20008000a00 */
[----:B------:R-:W-:Y:S01]  /*0270*/  IMAD.MOV.U32 R6, RZ, RZ, R19 ;  /* 0x000000ffff067224 */ /* 0x000fe200078e0013 */
[----:B------:R-:W-:Y:S01]  /*0280*/  MOV R7, R17 ;  /* 0x0000001100077202 */ /* 0x000fe20000000f00 */
[----:B------:R0:W-:Y:S01]  /*0290*/  STL [R1], R0 ;  /* 0x0000000001007387 */ /* 0x0001e20000100800 */
[----:B--2---:R-:W-:Y:S01]  /*02a0*/  MOV R4, UR4 ;  /* 0x0000000400047c02 */ /* 0x004fe20008000f00 */
[----:B0-----:R-:W-:-:S07]  /*02b0*/  IMAD.U32 R5, RZ, RZ, UR5 ;  /* 0x00000005ff057e24 */ /* 0x001fce000f8e00ff */
[----:B------:R-:W-:-:S07]  /*02c0*/  LEPC R20, `(.L_x_3) ;  /* 0x000000001014794e */ /* 0x000fce0000000000 */
[----:B-1----:R-:W-:Y:S05]  /*02d0*/  CALL.ABS.NOINC R8 ;  /* 0x0000000008007343 */ /* 0x002fea0003c00000 */
.L_x_3:
[----:B------:R-:W-:Y:S01]  /*02e0*/  VIADD R0, R16, 0x3 ;  /* 0x0000000310007836 */ /* 0x000fe20000000000 */
[----:B------:R0:W1:Y:S01]  /*02f0*/  LDC.64 R8, c[0x4][R2] ;  /* 0x0100000002087b82 */ /* 0x0000620000000a00 */
[----:B------:R-:W2:Y:S01]  /*0300*/  LDCU.64 UR4, c[0x4][0x8] ;  /* 0x01000100ff0477ac */ /* 0x000ea20008000a00 */
[----:B------:R-:W-:Y:S02]  /*0310*/  IMAD.MOV.U32 R6, RZ, RZ, R19 ;  /* 0x000000ffff067224 */ /* 0x000fe400078e0013 */
[----:B------:R0:W-:Y:S01]  /*0320*/  STL [R1], R0 ;  /* 0x0000000001007387 */ /* 0x0001e20000100800 */
[----:B------:R-:W-:Y:S02]  /*0330*/  IMAD.MOV.U32 R7, RZ, RZ, R17 ;  /* 0x000000ffff077224 */ /* 0x000fe400078e0011 */
[----:B--2---:R-:W-:Y:S01]  /*0340*/  IMAD.U32 R4, RZ, RZ, UR4 ;  /* 0x00000004ff047e24 */ /* 0x004fe2000f8e00ff */
[----:B0-----:R-:W-:-:S07]  /*0350*/  MOV R5, UR5 ;  /* 0x0000000500057c02 */ /* 0x001fce0008000f00 */
[----:B------:R-:W-:-:S07]  /*0360*/  LEPC R20, `(.L_x_4) ;  /* 0x000000001014794e */ /* 0x000fce0000000000 */
[----:B-1----:R-:W-:Y:S05]  /*0370*/  CALL.ABS.NOINC R8 ;  /* 0x0000000008007343 */ /* 0x002fea0003c00000 */
.L_x_4:
        /* <DEDUP_REMOVED lines=10> */
.L_x_5:
        /* <DEDUP_REMOVED lines=10> */
.L_x_6:
        /* <DEDUP_REMOVED lines=10> */
.L_x_7:
        /* <DEDUP_REMOVED lines=10> */
.L_x_8:
        /* <DEDUP_REMOVED lines=10> */
.L_x_9:
        /* <DEDUP_REMOVED lines=10> */
.L_x_10:
        /* <DEDUP_REMOVED lines=10> */
.L_x_11:
        /* <DEDUP_REMOVED lines=10> */
.L_x_12:
        /* <DEDUP_REMOVED lines=10> */
.L_x_13:
        /* <DEDUP_REMOVED lines=10> */
.L_x_14:
        /* <DEDUP_REMOVED lines=10> */
.L_x_15:
[----:B------:R-:W-:Y:S01]  /*0a60*/  VIADD R0, R16, 0xf ;  /* 0x0000000f10007836 */ /* 0x000fe20000000000 */
[----:B------:R-:W0:Y:S01]  /*0a70*/  LDC.64 R2, c[0x4][R2] ;  /* 0x0100000002027b82 */ /* 0x000e220000000a00 */
[----:B------:R-:W1:Y:S01]  /*0a80*/  LDCU.64 UR4, c[0x4][0x8] ;  /* 0x01000100ff0477ac */ /* 0x000e620008000a00 */
[----:B------:R-:W-:Y:S02]  /*0a90*/  IMAD.MOV.U32 R6, RZ, RZ, R19 ;  /* 0x000000ffff067224 */ /* 0x000fe400078e0013 */
[----:B------:R2:W-:Y:S01]  /*0aa0*/  STL [R1], R0 ;  /* 0x0000000001007387 */ /* 0x0005e20000100800 */
[----:B------:R-:W-:Y:S02]  /*0ab0*/  IMAD.MOV.U32 R7, RZ, RZ, R17 ;  /* 0x000000ffff077224 */ /* 0x000fe400078e0011 */
[----:B-1----:R-:W-:Y:S01]  /*0ac0*/  IMAD.U32 R4, RZ, RZ, UR4 ;  /* 0x00000004ff047e24 */ /* 0x002fe2000f8e00ff */
[----:B--2---:R-:W-:-:S07]  /*0ad0*/  MOV R5, UR5 ;  /* 0x0000000500057c02 */ /* 0x004fce0008000f00 */
[----:B------:R-:W-:-:S07]  /*0ae0*/  LEPC R20, `(.L_x_16) ;  /* 0x000000001014794e */ /* 0x000fce0000000000 */
[----:B0-----:R-:W-:Y:S05]  /*0af0*/  CALL.ABS.NOINC R2 ;  /* 0x0000000002007343 */ /* 0x001fea0003c00000 */
.L_x_16:
[----:B------:R-:W-:-:S04]  /*0b00*/  IADD3 R16, PT, PT, R16, 0x10, RZ ;  /* 0x0000001010107810 */ /* 0x000fc80007ffe0ff */
[----:B------:R-:W-:-:S13]  /*0b10*/  ISETP.NE.AND P0, PT, R16, R18, PT ;  /* 0x000000121000720c */ /* 0x000fda0003f05270 */
[----:B------:R-:W-:Y:S05]  /*0b20*/  @P0 BRA `(.L_x_17) ;  /* 0xfffffff400740947 */ /* 0x000fea000383ffff */
[----:B------:R-:W-:Y:S05]  /*0b30*/  BSYNC.RECONVERGENT B6 ;  /* 0x0000000000067941 */ /* 0x000fea0003800200 */
.L_x_0:
[----:B------:R-:W-:-:S13]  /*0b40*/  ISETP.NE.AND P0, PT, R22, RZ, PT ;  /* 0x000000ff1600720c */ /* 0x000fda0003f05270 */
[----:B------:R-:W-:Y:S05]  /*0b50*/  @!P0 EXIT ;  /* 0x000000000000894d */ /* 0x000fea0003800000 */
[----:B------:R-:W0:Y:S01]  /*0b60*/  LDC R16, c[0x0][0x380] ;  /* 0x0000e000ff107b82 */ /* 0x000e220000000800 */
[----:B------:R-:W-:Y:S02]  /*0b70*/  ISETP.GE.U32.AND P0, PT, R22, 0x8, PT ;  /* 0x000000081600780c */ /* 0x000fe40003f06070 */
[----:B0-----:R-:W-:-:S11]  /*0b80*/  LOP3.LUT R16, R16, 0x7, RZ, 0xc0, !PT ;  /* 0x0000000710107812 */ /* 0x001fd600078ec0ff */
[----:B------:R-:W-:Y:S05]  /*0b90*/  @!P0 BRA `(.L_x_18) ;  /* 0x0000000400448947 */ /* 0x000fea0003800000 */
[----:B------:R-:W-:Y:S01]  /*0ba0*/  MOV R2, 0x0 ;  /* 0x0000000000027802 */ /* 0x000fe20000000f00 */
[----:B------:R0:W-:Y:S01]  /*0bb0*/  STL [R1], R18 ;  /* 0x0000001201007387 */ /* 0x0001e20000100800 */
[----:B------:R-:W1:Y:S01]  /*0bc0*/  LDCU.64 UR4, c[0x4][0x8] ;  /* 0x01000100ff0477ac */ /* 0x000e620008000a00 */
[----:B------:R-:W-:Y:S01]  /*0bd0*/  MOV R6, R19 ;  /* 0x0000001300067202 */ /* 0x000fe20000000f00 */
[----:B------:R0:W2:Y:S01]  /*0be0*/  LDC.64 R8, c[0x4][R2] ;  /* 0x0100000002087b82 */ /* 0x0000a20000000a00 */
[----:B------:R-:W-:Y:S02]  /*0bf0*/  IMAD.MOV.U32 R7, RZ, RZ, R17 ;  /* 0x000000ffff077224 */ /* 0x000fe400078e0011 */
[----:B-1----:R-:W-:Y:S02]  /*0c00*/  IMAD.U32 R4, RZ, RZ, UR4 ;  /* 0x00000004ff047e24 */ /* 0x002fe4000f8e00ff */
[----:B0-----:R-:W-:-:S07]  /*0c10*/  IMAD.U32 R5, RZ, RZ, UR5 ;  /* 0x00000005ff057e24 */ /* 0x001fce000f8e00ff */
[----:B------:R-:W-:-:S07]  /*0c20*/  LEPC R20, `(.L_x_19) ;  /* 0x000000001014794e */ /* 0x000fce0000000000 */
[----:B--2---:R-:W-:Y:S05]  /*0c30*/  CALL.ABS.NOINC R8 ;  /* 0x0000000008007343 */ /* 0x004fea0003c00000 */
.L_x_19:
        /* <DEDUP_REMOVED lines=10> */
.L_x_20:
        /* <DEDUP_REMOVED lines=10> */
.L_x_21:
        /* <DEDUP_REMOVED lines=10> */
.L_x_22:
        /* <DEDUP_REMOVED lines=10> */
.L_x_23:
        /* <DEDUP_REMOVED lines=10> */
.L_x_24:
        /* <DEDUP_REMOVED lines=10> */
.L_x_25:
[----:B------:R-:W-:Y:S01]  /*1000*/  VIADD R0, R18, 0x7 ;  /* 0x0000000712007836 */ /* 0x000fe20000000000 */
[----:B------:R-:W0:Y:S01]  /*1010*/  LDC.64 R2, c[0x4][R2] ;  /* 0x0100000002027b82 */ /* 0x000e220000000a00 */
[----:B------:R-:W1:Y:S01]  /*1020*/  LDCU.64 UR4, c[0x4][0x8] ;  /* 0x01000100ff0477ac */ /* 0x000e620008000a00 */
[----:B------:R-:W-:Y:S01]  /*1030*/  IMAD.MOV.U32 R6, RZ, RZ, R19 ;  /* 0x000000ffff067224 */ /* 0x000fe200078e0013 */
[----:B------:R-:W-:Y:S01]  /*1040*/  MOV R7, R17 ;  /* 0x0000001100077202 */ /* 0x000fe20000000f00 */
[----:B------:R2:W-:Y:S01]  /*1050*/  STL [R1], R0 ;  /* 0x0000000001007387 */ /* 0x0005e20000100800 */
[----:B-1----:R-:W-:Y:S01]  /*1060*/  MOV R4, UR4 ;  /* 0x0000000400047c02 */ /* 0x002fe20008000f00 */
[----:B--2---:R-:W-:-:S07]  /*1070*/  IMAD.U32 R5, RZ, RZ, UR5 ;  /* 0x00000005ff057e24 */ /* 0x004fce000f8e00ff */
[----:B------:R-:W-:-:S07]  /*1080*/  LEPC R20, `(.L_x_26) ;  /* 0x000000001014794e */ /* 0x000fce0000000000 */
[----:B0-----:R-:W-:Y:S05]  /*1090*/  CALL.ABS.NOINC R2 ;  /* 0x0000000002007343 */ /* 0x001fea0003c00000 */
.L_x_26:
[----:B------:R-:W-:-:S07]  /*10a0*/  VIADD R18, R18, 0x8 ;  /* 0x0000000812127836 */ /* 0x000fce0000000000 */
.L_x_18:
        /* <DEDUP_REMOVED lines=16> */
.L_x_28:
        /* <DEDUP_REMOVED lines=10> */
.L_x_29:
        /* <DEDUP_REMOVED lines=10> */
.L_x_30:
[----:B------:R-:W-:Y:S01]  /*12f0*/  VIADD R0, R18, 0x3 ;  /* 0x0000000312007836 */ /* 0x000fe20000000000 */
[----:B------:R-:W0:Y:S01]  /*1300*/  LDC.64 R2, c[0x4][R2] ;  /* 0x0100000002027b82 */ /* 0x000e220000000a00 */
[----:B------:R-:W1:Y:S01]  /*1310*/  LDCU.64 UR4, c[0x4][0x8] ;  /* 0x01000100ff0477ac */ /* 0x000e620008000a00 */
[----:B------:R-:W-:Y:S01]  /*1320*/  IMAD.MOV.U32 R6, RZ, RZ, R19 ;  /* 0x000000ffff067224 */ /* 0x000fe200078e0013 */
[----:B------:R-:W-:Y:S01]  /*1330*/  MOV R7, R17 ;  /* 0x0000001100077202 */ /* 0x000fe20000000f00 */
[----:B------:R2:W-:Y:S01]  /*1340*/  STL [R1], R0 ;  /* 0x0000000001007387 */ /* 0x0005e20000100800 */
[----:B-1----:R-:W-:Y:S01]  /*1350*/  IMAD.U32 R4, RZ, RZ, UR4 ;  /* 0x00000004ff047e24 */ /* 0x002fe2000f8e00ff */
[----:B--2---:R-:W-:-:S07]  /*1360*/  MOV R5, UR5 ;  /* 0x0000000500057c02 */ /* 0x004fce0008000f00 */
[----:B------:R-:W-:-:S07]  /*1370*/  LEPC R20, `(.L_x_31) ;  /* 0x000000001014794e */ /* 0x000fce0000000000 */
[----:B0-----:R-:W-:Y:S05]  /*1380*/  CALL.ABS.NOINC R2 ;  /* 0x0000000002007343 */ /* 0x001fea0003c00000 */
.L_x_31:
[----:B------:R-:W-:-:S07]  /*1390*/  VIADD R18, R18, 0x4 ;  /* 0x0000000412127836 */ /* 0x000fce0000000000 */
.L_x_27:
[----:B------:R-:W-:-:S13]  /*13a0*/  ISETP.NE.AND P0, PT, R16, RZ, PT ;  /* 0x000000ff1000720c */ /* 0x000fda0003f05270 */
[----:B------:R-:W-:Y:S05]  /*13b0*/  @!P0 EXIT ;  /* 0x000000000000894d */ /* 0x000fea0003800000 */
[----:B------:R-:W-:-:S07]  /*13c0*/  IADD3 R2, PT, PT, -R16, RZ, RZ ;  /* 0x000000ff10027210 */ /* 0x000fce0007ffe1ff */
.L_x_33:
[----:B------:R-:W-:Y:S01]  /*13d0*/  MOV R0, 0x0 ;  /* 0x0000000000007802 */ /* 0x000fe20000000f00 */
[----:B------:R0:W-:Y:S01]  /*13e0*/  STL [R1], R18 ;  /* 0x0000001201007387 */ /* 0x0001e20000100800 */
[----:B------:R-:W1:Y:S01]  /*13f0*/  LDCU.64 UR4, c[0x4][0x8] ;  /* 0x01000100ff0477ac */ /* 0x000e620008000a00 */
[----:B------:R-:W-:Y:S01]  /*1400*/  VIADD R2, R2, 0x1 ;  /* 0x0000000102027836 */ /* 0x000fe20000000000 */
[----:B------:R0:W2:Y:S01]  /*1410*/  LDC.64 R8, c[0x4][R0] ;  /* 0x0100000000087b82 */ /* 0x0000a20000000a00 */
[----:B------:R-:W-:Y:S01]  /*1420*/  MOV R6, R19 ;  /* 0x0000001300067202 */ /* 0x000fe20000000f00 */
[----:B------:R-:W-:Y:S02]  /*1430*/  IMAD.MOV.U32 R7, RZ, RZ, R17 ;  /* 0x000000ffff077224 */ /* 0x000fe400078e0011 */
[----:B------:R-:W-:-:S04]  /*1440*/  ISETP.NE.AND P0, PT, R2, RZ, PT ;  /* 0x000000ff0200720c */ /* 0x000fc80003f05270 */
[----:B------:R-:W-:Y:S02]  /*1450*/  P2R R16, PR, RZ, 0x1 ;  /* 0x00000001ff107803 */ /* 0x000fe40000000000 */
[----:B-1----:R-:W-:Y:S01]  /*1460*/  MOV R4, UR4 ;  /* 0x0000000400047c02 */ /* 0x002fe20008000f00 */
[----:B0-----:R-:W-:-:S07]  /*1470*/  IMAD.U32 R5, RZ, RZ, UR5 ;  /* 0x00000005ff057e24 */ /* 0x001fce000f8e00ff */
[----:B------:R-:W-:-:S07]  /*1480*/  LEPC R20, `(.L_x_32) ;  /* 0x000000001014794e */ /* 0x000fce0000000000 */
[----:B--2---:R-:W-:Y:S05]  /*1490*/  CALL.ABS.NOINC R8 ;  /* 0x0000000008007343 */ /* 0x004fea0003c00000 */
.L_x_32:
[----:B------:R-:W-:Y:S02]  /*14a0*/  ISETP.NE.AND P6, PT, R16, RZ, PT ;  /* 0x000000ff1000720c */ /* 0x000fe40003fc5270 */
[----:B------:R-:W-:-:S11]  /*14b0*/  IADD3 R18, PT, PT, R18, 0x1, RZ ;  /* 0x0000000112127810 */ /* 0x000fd60007ffe0ff */
[----:B------:R-:W-:Y:S05]  /*14c0*/  @P6 BRA `(.L_x_33) ;  /* 0xfffffffc00c06947 */ /* 0x000fea000383ffff */
[----:B------:R-:W-:Y:S05]  /*14d0*/  EXIT ;  /* 0x000000000000794d */ /* 0x000fea0003800000 */
.L_x_34:
[----:B------:R-:W-:-:S00]  /*14e0*/  BRA `(.L_x_34) ;  /* 0xfffffffc00fc7947 */ /* 0x000fc0000383ffff */
[----:B------:R-:W-:-:S00]  /*14f0*/  NOP ;  /* 0x0000000000007918 */ /* 0x000fc00000000000 */
        /* <DEDUP_REMOVED lines=8> */
.L_x_35:


//--------------------- .nv.global.init           --------------------------
	.section	.nv.global.init,"aw",@progbits
.nv.global.init:
	.type		$str,@object
	.size		$str,(.L_0 - $str)
$str:
        /*0000*/ 	.byte	0x25, 0x69, 0x0a, 0x00
.L_0:


//--------------------- .nv.shared.reserved.0     --------------------------
	.section	.nv.shared.reserved.0,"aw",@nobits
	.weak		__nv_reservedSMEM_offset_0_alias
	.size		__nv_reservedSMEM_offset_0_alias, 0, 64
	.other		__nv_reservedSMEM_offset_0_alias,@"STO_CUDA_RESERVED_SHARED STV_DEFAULT"
__nv_reservedSMEM_offset_0_alias:
	.zero		0
	.zero		64


//--------------------- .nv.constant0._Z10GPU_kerneli --------------------------
	.section	.nv.constant0._Z10GPU_kerneli,"a",@progbits
	.sectionflags	@""
	.align	4
.nv.constant0._Z10GPU_kerneli:
	.zero		900


//--------------------- SYMBOLS --------------------------

	.type		.nv.reservedSmem.offset0,@object
	.size		.nv.reservedSmem.offset0,0x4
	.type		vprintf,@function
